	.headerflags	@"EF_CUDA_TEXMODE_UNIFIED EF_CUDA_64BIT_ADDRESS EF_CUDA_SM86 EF_CUDA_VIRTUAL_SM(EF_CUDA_SM86)"
	.elftype	@"ET_EXEC"


//--------------------- .nv.info                  --------------------------
	.section	.nv.info,"",@"SHT_CUDA_INFO"
	.align	4


	//----- nvinfo : EIATTR_REGCOUNT
	.align		4
        /*0000*/ 	.byte	0x04, 0x2f
        /*0002*/ 	.short	(.L_1 - .L_0)
	.align		4
.L_0:
        /*0004*/ 	.word	index@(triton_poi_fused_clone_5)
        /*0008*/ 	.word	0x0000000a


	//----- nvinfo : EIATTR_FRAME_SIZE
	.align		4
.L_1:
        /*000c*/ 	.byte	0x04, 0x11
        /*000e*/ 	.short	(.L_3 - .L_2)
	.align		4
.L_2:
        /*0010*/ 	.word	index@(triton_poi_fused_clone_5)
        /*0014*/ 	.word	0x00000000


	//----- nvinfo : EIATTR_MIN_STACK_SIZE
	.align		4
.L_3:
        /*0018*/ 	.byte	0x04, 0x12
        /*001a*/ 	.short	(.L_5 - .L_4)
	.align		4
.L_4:
        /*001c*/ 	.word	index@(triton_poi_fused_clone_5)
        /*0020*/ 	.word	0x00000000
.L_5:


//--------------------- .nv.info.triton_poi_fused_clone_5 --------------------------
	.section	.nv.info.triton_poi_fused_clone_5,"",@"SHT_CUDA_INFO"
	.sectionflags	@""
	.align	4


	//----- nvinfo : EIATTR_CUDA_API_VERSION
	.align		4
        /*0000*/ 	.byte	0x04, 0x37
        /*0002*/ 	.short	(.L_7 - .L_6)
.L_6:
        /*0004*/ 	.word	0x00000080


	//----- nvinfo : EIATTR_SW2861232_WAR
	.align		4
.L_7:
        /*0008*/ 	.byte	0x01, 0x35
	.zero		2


	//----- nvinfo : EIATTR_PARAM_CBANK
	.align		4
        /*000c*/ 	.byte	0x04, 0x0a
        /*000e*/ 	.short	(.L_9 - .L_8)
	.align		4
.L_8:
        /*0010*/ 	.word	index@(.nv.constant0.triton_poi_fused_clone_5)
        /*0014*/ 	.short	0x0160
        /*0016*/ 	.short	0x0020


	//----- nvinfo : EIATTR_CBANK_PARAM_SIZE
	.align		4
.L_9:
        /*0018*/ 	.byte	0x03, 0x19
        /*001a*/ 	.short	0x0020


	//----- nvinfo : EIATTR_KPARAM_INFO
	.align		4
        /*001c*/ 	.byte	0x04, 0x17
        /*001e*/ 	.short	(.L_11 - .L_10)
.L_10:
        /*0020*/ 	.word	0x00000000
        /*0024*/ 	.short	0x0003
        /*0026*/ 	.short	0x0018
        /*0028*/ 	.byte	0x00, 0xf4, 0x21, 0x00


	//----- nvinfo : EIATTR_KPARAM_INFO
	.align		4
.L_11:
        /*002c*/ 	.byte	0x04, 0x17
        /*002e*/ 	.short	(.L_13 - .L_12)
.L_12:
        /*0030*/ 	.word	0x00000000
        /*0034*/ 	.short	0x0002
        /*0036*/ 	.short	0x0010
        /*0038*/ 	.byte	0x00, 0xf0, 0x11, 0x00


	//----- nvinfo : EIATTR_KPARAM_INFO
	.align		4
.L_13:
        /*003c*/ 	.byte	0x04, 0x17
        /*003e*/ 	.short	(.L_15 - .L_14)
.L_14:
        /*0040*/ 	.word	0x00000000
        /*0044*/ 	.short	0x0001
        /*0046*/ 	.short	0x0008
        /*0048*/ 	.byte	0x00, 0xf4, 0x21, 0x00


	//----- nvinfo : EIATTR_KPARAM_INFO
	.align		4
.L_15:
        /*004c*/ 	.byte	0x04, 0x17
        /*004e*/ 	.short	(.L_17 - .L_16)
.L_16:
        /*0050*/ 	.word	0x00000000
        /*0054*/ 	.short	0x0000
        /*0056*/ 	.short	0x0000
        /*0058*/ 	.byte	0x00, 0xf4, 0x21, 0x00


	//----- nvinfo : EIATTR_MAXREG_COUNT
	.align		4
.L_17:
        /*005c*/ 	.byte	0x03, 0x1b
        /*005e*/ 	.short	0x00ff


	//----- nvinfo : EIATTR_EXIT_INSTR_OFFSETS
	.align		4
        /*0060*/ 	.byte	0x04, 0x1c
        /*0062*/ 	.short	(.L_19 - .L_18)


	//   ....[0]....
.L_18:
        /*0064*/ 	.word	0x00000190


	//----- nvinfo : EIATTR_REQNTID
	.align		4
.L_19:
        /*0068*/ 	.byte	0x04, 0x10
        /*006a*/ 	.short	(.L_21 - .L_20)
.L_20:
        /*006c*/ 	.word	0x00000080
        /*0070*/ 	.word	0x00000001
        /*0074*/ 	.word	0x00000001
.L_21:


//--------------------- .nv.callgraph             --------------------------
	.section	.nv.callgraph,"",@"SHT_CUDA_CALLGRAPH"
	.align	4
	.sectionentsize	8
	.align		4
        /*0000*/ 	.word	0x00000000
	.align		4
        /*0004*/ 	.word	0xffffffff
	.align		4
        /*0008*/ 	.word	0x00000000
	.align		4
        /*000c*/ 	.word	0xfffffffe
	.align		4
        /*0010*/ 	.word	0x00000000
	.align		4
        /*0014*/ 	.word	0xfffffffd
	.align		4
        /*0018*/ 	.word	0x00000000
	.align		4
        /*001c*/ 	.word	0xfffffffc


//--------------------- .nv.rel.action            --------------------------
	.section	.nv.rel.action,"",@"SHT_CUDA_RELOCINFO"
	.align	8
	.sectionentsize	8
        /*0000*/ 	.byte	0x73, 0x00, 0x00, 0x00, 0x00, 0x00, 0x00, 0x00, 0x00, 0x00, 0x00, 0x11, 0x25, 0x00, 0x05, 0x36


//--------------------- .nv.constant0.triton_poi_fused_clone_5 --------------------------
	.section	.nv.constant0.triton_poi_fused_clone_5,"a",@progbits
	.sectionflags	@""
	.align	4
.nv.constant0.triton_poi_fused_clone_5:
	.zero		384


//--------------------- .text.triton_poi_fused_clone_5 --------------------------
	.section	.text.triton_poi_fused_clone_5,"ax",@progbits
	.sectioninfo	@"SHI_REGISTERS=10"
	.align	128
        .global         triton_poi_fused_clone_5
        .type           triton_poi_fused_clone_5,@function
        .size           triton_poi_fused_clone_5,(.L_x_1 - triton_poi_fused_clone_5)
        .other          triton_poi_fused_clone_5,@"STO_CUDA_ENTRY STV_DEFAULT"
triton_poi_fused_clone_5:
.text.triton_poi_fused_clone_5:
[----:B------:R-:W-:Y:S02]  /*0000*/  IMAD.MOV.U32 R1, RZ, RZ, c[0x0][0x28] ;  /* 0x00000a00ff017624 */ /* 0x000fe400078e00ff */
[----:B------:R-:W0:Y:S01]  /*0010*/  S2R R0, SR_TID.X ;  /* 0x0000000000007919 */ /* 0x000e220000002100 */
[----:B------:R-:W-:Y:S01]  /*0020*/  IMAD.MOV.U32 R7, RZ, RZ, 0x4 ;  /* 0x00000004ff077424 */ /* 0x000fe200078e00ff */
[----:B------:R-:W-:Y:S02]  /*0030*/  ULDC.64 UR4, c[0x0][0x118] ;  /* 0x0000460000047ab9 */ /* 0x000fe40000000a00 */
[----:B------:R-:W1:Y:S01]  /*0040*/  S2R R5, SR_CTAID.X ;  /* 0x0000000000057919 */ /* 0x000e620000002500 */
[----:B0-----:R-:W-:Y:S01]  /*0050*/  IMAD.SHL.U32 R0, R0, 0x2, RZ ;  /* 0x0000000200007824 */ /* 0x001fe200078e00ff */
[----:B-1----:R-:W-:-:S04]  /*0060*/  SHF.R.S32.HI R3, RZ, 0x17, R5 ;  /* 0x00000017ff037819 */ /* 0x002fc80000011405 */
[----:B------:R-:W-:Y:S02]  /*0070*/  LOP3.LUT R0, R0, 0xfe, RZ, 0xc0, !PT ;  /* 0x000000fe00007812 */ /* 0x000fe400078ec0ff */
[----:B------:R-:W-:-:S03]  /*0080*/  SGXT R3, R3, 0x1 ;  /* 0x000000010303781a */ /* 0x000fc60000000200 */
[----:B------:R-:W-:-:S05]  /*0090*/  IMAD R0, R5, 0x100, R0 ;  /* 0x0000010005007824 */ /* 0x000fca00078e0200 */
[CC--:B------:R-:W-:Y:S02]  /*00a0*/  LEA.HI R2, R3.reuse, R0.reuse, RZ, 0x6 ;  /* 0x0000000003027211 */ /* 0x0c0fe400078f30ff */
[----:B------:R-:W-:Y:S02]  /*00b0*/  LEA.HI R5, R3, R0, RZ, 0x9 ;  /* 0x0000000003057211 */ /* 0x000fe400078f48ff */
[----:B------:R-:W-:Y:S02]  /*00c0*/  SHF.R.S32.HI R4, RZ, 0x6, R2 ;  /* 0x00000006ff047819 */ /* 0x000fe40000011402 */
[----:B------:R-:W-:Y:S02]  /*00d0*/  LOP3.LUT R3, R2, 0xffffffc0, RZ, 0xc0, !PT ;  /* 0xffffffc002037812 */ /* 0x000fe400078ec0ff */
[----:B------:R-:W-:Y:S02]  /*00e0*/  LEA.HI R2, R4, R4, RZ, 0x3 ;  /* 0x0000000404027211 */ /* 0x000fe400078f18ff */
[----:B------:R-:W-:Y:S01]  /*00f0*/  SHF.R.S32.HI R6, RZ, 0x9, R5 ;  /* 0x00000009ff067819 */ /* 0x000fe20000011405 */
[----:B------:R-:W-:Y:S01]  /*0100*/  IMAD.IADD R3, R0, 0x1, -R3 ;  /* 0x0000000100037824 */ /* 0x000fe200078e0a03 */
[----:B------:R-:W-:-:S03]  /*0110*/  LOP3.LUT R5, R2, 0xffff8, RZ, 0xc0, !PT ;  /* 0x000ffff802057812 */ /* 0x000fc600078ec0ff */
[----:B------:R-:W-:Y:S02]  /*0120*/  IMAD R6, R6, 0x40, R3 ;  /* 0x0000004006067824 */ /* 0x000fe400078e0203 */
[----:B------:R-:W-:-:S04]  /*0130*/  IMAD.IADD R5, R4, 0x1, -R5 ;  /* 0x0000000104057824 */ /* 0x000fc800078e0a05 */
[----:B------:R-:W-:-:S04]  /*0140*/  IMAD R2, R5, 0x1000, R6 ;  /* 0x0000100005027824 */ /* 0x000fc800078e0206 */
[----:B------:R-:W-:-:S06]  /*0150*/  IMAD.WIDE R2, R2, R7, c[0x0][0x160] ;  /* 0x0000580002027625 */ /* 0x000fcc00078e0207 */
[----:B------:R-:W2:Y:S01]  /*0160*/  LDG.E.64 R2, [R2.64] ;  /* 0x0000000402027981 */ /* 0x000ea2000c1e1b00 */
[----:B------:R-:W-:-:S05]  /*0170*/  IMAD.WIDE R4, R0, R7, c[0x0][0x168] ;  /* 0x00005a0000047625 */ /* 0x000fca00078e0207 */
[----:B--2---:R-:W-:Y:S01]  /*0180*/  STG.E.64 [R4.64], R2 ;  /* 0x0000000204007986 */ /* 0x004fe2000c101b04 */
[----:B------:R-:W-:Y:S05]  /*0190*/  EXIT ;  /* 0x000000000000794d */ /* 0x000fea0003800000 */
.L_x_0:
[----:B------:R-:W-:-:S00]  /*01a0*/  BRA `(.L_x_0) ;  /* 0xfffffff000007947 */ /* 0x000fc0000383ffff */
[----:B------:R-:W-:-:S00]  /*01b0*/  NOP ;  /* 0x0000000000007918 */ /* 0x000fc00000000000 */
        /* <DEDUP_REMOVED lines=12> */
.L_x_1:
